//
// Generated by NVIDIA NVVM Compiler
//
// Compiler Build ID: CL-36424714
// Cuda compilation tools, release 13.0, V13.0.88
// Based on NVVM 20.0.0
//

.version 9.0
.target sm_100
.address_size 64

	// .globl	_Z10jacobian_0PdS_S_S_iid
.extern .func  (.param .b32 func_retval0) vprintf
(
	.param .b64 vprintf_param_0,
	.param .b64 vprintf_param_1
)
;
.global .align 1 .b8 $str[25] = {106, 97, 99, 32, 48, 32, 105, 110, 112, 117, 116, 32, 45, 32, 37, 105, 44, 37, 105, 58, 32, 37, 102, 10};
.global .align 1 .b8 $str$1[25] = {105, 110, 112, 117, 116, 32, 106, 97, 99, 32, 49, 32, 45, 32, 37, 105, 44, 37, 105, 58, 32, 37, 102, 10};

.visible .entry _Z10jacobian_0PdS_S_S_iid(
	.param .u64 .ptr .align 1 _Z10jacobian_0PdS_S_S_iid_param_0,
	.param .u64 .ptr .align 1 _Z10jacobian_0PdS_S_S_iid_param_1,
	.param .u64 .ptr .align 1 _Z10jacobian_0PdS_S_S_iid_param_2,
	.param .u64 .ptr .align 1 _Z10jacobian_0PdS_S_S_iid_param_3,
	.param .u32 _Z10jacobian_0PdS_S_S_iid_param_4,
	.param .u32 _Z10jacobian_0PdS_S_S_iid_param_5,
	.param .f64 _Z10jacobian_0PdS_S_S_iid_param_6
)
{
	.local .align 16 .b8 	__local_depot0[16];
	.reg .b64 	%SP;
	.reg .b64 	%SPL;
	.reg .pred 	%p<7>;
	.reg .b32 	%r<32>;
	.reg .b64 	%rd<45>;
	.reg .b64 	%fd<26>;

	mov.u64 	%SPL, __local_depot0;
	cvta.local.u64 	%SP, %SPL;
	ld.param.u64 	%rd6, [_Z10jacobian_0PdS_S_S_iid_param_0];
	ld.param.u64 	%rd5, [_Z10jacobian_0PdS_S_S_iid_param_1];
	ld.param.u64 	%rd7, [_Z10jacobian_0PdS_S_S_iid_param_2];
	ld.param.u64 	%rd8, [_Z10jacobian_0PdS_S_S_iid_param_3];
	ld.param.u32 	%r8, [_Z10jacobian_0PdS_S_S_iid_param_4];
	ld.param.f64 	%fd1, [_Z10jacobian_0PdS_S_S_iid_param_6];
	cvta.to.global.u64 	%rd1, %rd7;
	cvta.to.global.u64 	%rd2, %rd8;
	cvta.to.global.u64 	%rd3, %rd6;
	add.u64 	%rd9, %SP, 0;
	add.u64 	%rd4, %SPL, 0;
	mov.u32 	%r9, %ctaid.x;
	mov.u32 	%r10, %ntid.x;
	mov.u32 	%r11, %tid.x;
	mad.lo.s32 	%r1, %r9, %r10, %r11;
	add.s32 	%r2, %r1, 1;
	mov.u32 	%r12, %ctaid.y;
	mov.u32 	%r13, %ntid.y;
	mov.u32 	%r14, %tid.y;
	mad.lo.s32 	%r15, %r12, %r13, %r14;
	add.s32 	%r4, %r15, 1;
	shr.u32 	%r16, %r8, 31;
	add.s32 	%r17, %r8, %r16;
	shr.s32 	%r5, %r17, 1;
	add.s32 	%r18, %r5, -2;
	setp.ne.s32 	%p1, %r1, %r18;
	add.s32 	%r6, %r8, -1;
	setp.ge.s32 	%p2, %r4, %r6;
	or.pred  	%p3, %p1, %p2;
	@%p3 bra 	$L__BB0_2;
	cvta.to.global.u64 	%rd30, %rd5;
	cvt.u64.u32 	%rd31, %r15;
	mul.wide.u32 	%rd32, %r15, 8;
	add.s64 	%rd33, %rd30, %rd32;
	ld.global.f64 	%fd14, [%rd33+8];
	st.local.v2.u32 	[%rd4], {%r2, %r4};
	st.local.f64 	[%rd4+8], %fd14;
	mov.u64 	%rd34, $str;
	cvta.global.u64 	%rd35, %rd34;
	{ // callseq 1, 0
	.param .b64 param0;
	st.param.b64 	[param0], %rd35;
	.param .b64 param1;
	st.param.b64 	[param1], %rd9;
	.param .b32 retval0;
	call.uni (retval0), 
	vprintf, 
	(
	param0, 
	param1
	);
	ld.param.b32 	%r27, [retval0];
	} // callseq 1
	mul.lo.s32 	%r29, %r8, %r1;
	cvt.s64.s32 	%rd37, %r29;
	add.s64 	%rd38, %rd37, %rd31;
	shl.b64 	%rd39, %rd38, 3;
	add.s64 	%rd40, %rd3, %rd39;
	ld.global.f64 	%fd15, [%rd40+8];
	ld.global.f64 	%fd16, [%rd33+8];
	add.f64 	%fd17, %fd15, %fd16;
	add.s32 	%r30, %r29, %r8;
	add.s32 	%r31, %r30, %r15;
	mul.wide.s32 	%rd41, %r31, 8;
	add.s64 	%rd42, %rd3, %rd41;
	ld.global.f64 	%fd18, [%rd42];
	add.f64 	%fd19, %fd17, %fd18;
	ld.global.f64 	%fd20, [%rd42+16];
	add.f64 	%fd21, %fd19, %fd20;
	mul.f64 	%fd22, %fd1, %fd1;
	add.s64 	%rd43, %rd2, %rd41;
	ld.global.f64 	%fd23, [%rd43+8];
	fma.rn.f64 	%fd24, %fd22, %fd23, %fd21;
	mul.f64 	%fd25, %fd24, 0d3FD0000000000000;
	add.s64 	%rd44, %rd1, %rd41;
	st.global.f64 	[%rd44+8], %fd25;
	bra.uni 	$L__BB0_4;
$L__BB0_2:
	setp.ge.s32 	%p4, %r4, %r6;
	add.s32 	%r19, %r5, -1;
	setp.ge.s32 	%p5, %r2, %r19;
	or.pred  	%p6, %p5, %p4;
	@%p6 bra 	$L__BB0_4;
	mul.lo.s32 	%r20, %r8, %r2;
	cvt.s64.s32 	%rd10, %r20;
	cvt.u64.u32 	%rd11, %r15;
	add.s64 	%rd12, %rd10, %rd11;
	shl.b64 	%rd13, %rd12, 3;
	add.s64 	%rd14, %rd3, %rd13;
	ld.global.f64 	%fd2, [%rd14+8];
	st.local.v2.u32 	[%rd4], {%r2, %r4};
	st.local.f64 	[%rd4+8], %fd2;
	mov.u64 	%rd15, $str;
	cvta.global.u64 	%rd16, %rd15;
	{ // callseq 0, 0
	.param .b64 param0;
	st.param.b64 	[param0], %rd16;
	.param .b64 param1;
	st.param.b64 	[param1], %rd9;
	.param .b32 retval0;
	call.uni (retval0), 
	vprintf, 
	(
	param0, 
	param1
	);
	ld.param.b32 	%r21, [retval0];
	} // callseq 0
	mul.lo.s32 	%r23, %r8, %r1;
	cvt.s64.s32 	%rd18, %r23;
	add.s64 	%rd19, %rd18, %rd11;
	shl.b64 	%rd20, %rd19, 3;
	add.s64 	%rd21, %rd3, %rd20;
	ld.global.f64 	%fd3, [%rd21+8];
	shl.b32 	%r24, %r8, 1;
	add.s32 	%r25, %r23, %r24;
	cvt.s64.s32 	%rd22, %r25;
	add.s64 	%rd23, %rd22, %rd11;
	shl.b64 	%rd24, %rd23, 3;
	add.s64 	%rd25, %rd3, %rd24;
	ld.global.f64 	%fd4, [%rd25+8];
	add.f64 	%fd5, %fd3, %fd4;
	add.s32 	%r26, %r20, %r15;
	mul.wide.s32 	%rd26, %r26, 8;
	add.s64 	%rd27, %rd3, %rd26;
	ld.global.f64 	%fd6, [%rd27];
	add.f64 	%fd7, %fd5, %fd6;
	ld.global.f64 	%fd8, [%rd27+16];
	add.f64 	%fd9, %fd7, %fd8;
	mul.f64 	%fd10, %fd1, %fd1;
	add.s64 	%rd28, %rd2, %rd13;
	ld.global.f64 	%fd11, [%rd28+8];
	fma.rn.f64 	%fd12, %fd10, %fd11, %fd9;
	mul.f64 	%fd13, %fd12, 0d3FD0000000000000;
	add.s64 	%rd29, %rd1, %rd13;
	st.global.f64 	[%rd29+8], %fd13;
$L__BB0_4:
	ret;

}
	// .globl	_Z10jacobian_1PdS_S_S_iid
.visible .entry _Z10jacobian_1PdS_S_S_iid(
	.param .u64 .ptr .align 1 _Z10jacobian_1PdS_S_S_iid_param_0,
	.param .u64 .ptr .align 1 _Z10jacobian_1PdS_S_S_iid_param_1,
	.param .u64 .ptr .align 1 _Z10jacobian_1PdS_S_S_iid_param_2,
	.param .u64 .ptr .align 1 _Z10jacobian_1PdS_S_S_iid_param_3,
	.param .u32 _Z10jacobian_1PdS_S_S_iid_param_4,
	.param .u32 _Z10jacobian_1PdS_S_S_iid_param_5,
	.param .f64 _Z10jacobian_1PdS_S_S_iid_param_6
)
{
	.local .align 16 .b8 	__local_depot1[16];
	.reg .b64 	%SP;
	.reg .b64 	%SPL;
	.reg .pred 	%p<7>;
	.reg .b32 	%r<34>;
	.reg .b64 	%rd<51>;
	.reg .b64 	%fd<26>;

	mov.u64 	%SPL, __local_depot1;
	cvta.local.u64 	%SP, %SPL;
	ld.param.u64 	%rd5, [_Z10jacobian_1PdS_S_S_iid_param_0];
	ld.param.u64 	%rd6, [_Z10jacobian_1PdS_S_S_iid_param_1];
	ld.param.u64 	%rd7, [_Z10jacobian_1PdS_S_S_iid_param_2];
	ld.param.u64 	%rd8, [_Z10jacobian_1PdS_S_S_iid_param_3];
	ld.param.u32 	%r7, [_Z10jacobian_1PdS_S_S_iid_param_4];
	ld.param.f64 	%fd1, [_Z10jacobian_1PdS_S_S_iid_param_6];
	cvta.to.global.u64 	%rd1, %rd7;
	cvta.to.global.u64 	%rd2, %rd8;
	cvta.to.global.u64 	%rd3, %rd6;
	add.u64 	%rd9, %SP, 0;
	add.u64 	%rd4, %SPL, 0;
	mov.u32 	%r8, %ctaid.x;
	mov.u32 	%r9, %ntid.x;
	mov.u32 	%r10, %tid.x;
	mad.lo.s32 	%r1, %r8, %r9, %r10;
	mov.u32 	%r11, %ctaid.y;
	mov.u32 	%r12, %ntid.y;
	mov.u32 	%r13, %tid.y;
	mad.lo.s32 	%r14, %r11, %r12, %r13;
	add.s32 	%r3, %r14, 1;
	setp.ne.s32 	%p1, %r1, 0;
	add.s32 	%r4, %r7, -1;
	setp.ge.s32 	%p2, %r3, %r4;
	or.pred  	%p3, %p1, %p2;
	@%p3 bra 	$L__BB1_2;
	cvta.to.global.u64 	%rd30, %rd5;
	shr.u32 	%r26, %r7, 31;
	add.s32 	%r27, %r7, %r26;
	shr.s32 	%r28, %r27, 1;
	add.s32 	%r29, %r28, -2;
	mul.lo.s32 	%r30, %r29, %r7;
	cvt.s64.s32 	%rd31, %r30;
	cvt.u64.u32 	%rd32, %r14;
	add.s64 	%rd33, %rd31, %rd32;
	shl.b64 	%rd34, %rd33, 3;
	add.s64 	%rd35, %rd30, %rd34;
	ld.global.f64 	%fd14, [%rd35+8];
	st.local.v2.u32 	[%rd4], {%r28, %r3};
	st.local.f64 	[%rd4+8], %fd14;
	mov.u64 	%rd36, $str$1;
	cvta.global.u64 	%rd37, %rd36;
	{ // callseq 3, 0
	.param .b64 param0;
	st.param.b64 	[param0], %rd37;
	.param .b64 param1;
	st.param.b64 	[param1], %rd9;
	.param .b32 retval0;
	call.uni (retval0), 
	vprintf, 
	(
	param0, 
	param1
	);
	ld.param.b32 	%r31, [retval0];
	} // callseq 3
	add.s32 	%r33, %r30, %r7;
	cvt.s64.s32 	%rd39, %r33;
	add.s64 	%rd40, %rd39, %rd32;
	shl.b64 	%rd41, %rd40, 3;
	add.s64 	%rd42, %rd30, %rd41;
	ld.global.f64 	%fd15, [%rd42+8];
	cvt.s64.s32 	%rd43, %r7;
	add.s64 	%rd44, %rd43, %rd32;
	shl.b64 	%rd45, %rd44, 3;
	add.s64 	%rd46, %rd3, %rd45;
	ld.global.f64 	%fd16, [%rd46+8];
	add.f64 	%fd17, %fd15, %fd16;
	mul.wide.u32 	%rd47, %r14, 8;
	add.s64 	%rd48, %rd3, %rd47;
	ld.global.f64 	%fd18, [%rd48];
	add.f64 	%fd19, %fd17, %fd18;
	ld.global.f64 	%fd20, [%rd48+16];
	add.f64 	%fd21, %fd19, %fd20;
	mul.f64 	%fd22, %fd1, %fd1;
	add.s64 	%rd49, %rd2, %rd47;
	ld.global.f64 	%fd23, [%rd49+8];
	fma.rn.f64 	%fd24, %fd22, %fd23, %fd21;
	mul.f64 	%fd25, %fd24, 0d3FD0000000000000;
	add.s64 	%rd50, %rd1, %rd47;
	st.global.f64 	[%rd50+8], %fd25;
	bra.uni 	$L__BB1_4;
$L__BB1_2:
	setp.ge.s32 	%p4, %r3, %r4;
	shr.u32 	%r15, %r7, 31;
	add.s32 	%r16, %r7, %r15;
	shr.s32 	%r5, %r16, 1;
	add.s32 	%r17, %r5, -1;
	setp.ge.s32 	%p5, %r1, %r17;
	or.pred  	%p6, %p5, %p4;
	@%p6 bra 	$L__BB1_4;
	add.s32 	%r18, %r5, %r1;
	mul.lo.s32 	%r19, %r7, %r1;
	cvt.s64.s32 	%rd10, %r19;
	cvt.u64.u32 	%rd11, %r14;
	add.s64 	%rd12, %rd10, %rd11;
	shl.b64 	%rd13, %rd12, 3;
	add.s64 	%rd14, %rd3, %rd13;
	ld.global.f64 	%fd2, [%rd14+8];
	st.local.v2.u32 	[%rd4], {%r18, %r3};
	st.local.f64 	[%rd4+8], %fd2;
	mov.u64 	%rd15, $str$1;
	cvta.global.u64 	%rd16, %rd15;
	{ // callseq 2, 0
	.param .b64 param0;
	st.param.b64 	[param0], %rd16;
	.param .b64 param1;
	st.param.b64 	[param1], %rd9;
	.param .b32 retval0;
	call.uni (retval0), 
	vprintf, 
	(
	param0, 
	param1
	);
	ld.param.b32 	%r20, [retval0];
	} // callseq 2
	sub.s32 	%r22, %r19, %r7;
	cvt.s64.s32 	%rd18, %r22;
	add.s64 	%rd19, %rd18, %rd11;
	shl.b64 	%rd20, %rd19, 3;
	add.s64 	%rd21, %rd3, %rd20;
	ld.global.f64 	%fd3, [%rd21+8];
	shl.b32 	%r23, %r7, 1;
	add.s32 	%r24, %r22, %r23;
	cvt.s64.s32 	%rd22, %r24;
	add.s64 	%rd23, %rd22, %rd11;
	shl.b64 	%rd24, %rd23, 3;
	add.s64 	%rd25, %rd3, %rd24;
	ld.global.f64 	%fd4, [%rd25+8];
	add.f64 	%fd5, %fd3, %fd4;
	add.s32 	%r25, %r19, %r14;
	mul.wide.s32 	%rd26, %r25, 8;
	add.s64 	%rd27, %rd3, %rd26;
	ld.global.f64 	%fd6, [%rd27];
	add.f64 	%fd7, %fd5, %fd6;
	ld.global.f64 	%fd8, [%rd27+16];
	add.f64 	%fd9, %fd7, %fd8;
	mul.f64 	%fd10, %fd1, %fd1;
	add.s64 	%rd28, %rd2, %rd13;
	ld.global.f64 	%fd11, [%rd28+8];
	fma.rn.f64 	%fd12, %fd10, %fd11, %fd9;
	mul.f64 	%fd13, %fd12, 0d3FD0000000000000;
	add.s64 	%rd29, %rd1, %rd13;
	st.global.f64 	[%rd29+8], %fd13;
$L__BB1_4:
	ret;

}


// ===== COMPILED SASS (sm_100) =====

	.target	sm_100

	.elftype	@"ET_EXEC"


//--------------------- .note.nv.tkinfo           --------------------------
	.section	.note.nv.tkinfo,"",@"SHT_NOTE"
	.sectionflags	@"SHF_NOTE_NV_TKINFO"
	.tkinfo
        /*0018*/ 	.word	0x00000002
        /*0030*/ 	.string	""
        /*0030*/ 	.string	"ptxas"
        /*0030*/ 	.string	"Cuda compilation tools, release 13.0, V13.0.88"
        /*0030*/ 	.string	"Build cuda_13.0.r13.0/compiler.36424714_0"
        /*0030*/ 	.string	"-arch sm_100 -m 64 "



//--------------------- .note.nv.cuinfo           --------------------------
	.section	.note.nv.cuinfo,"",@"SHT_NOTE"
	.sectionflags	@"SHF_NOTE_NV_CUINFO"
        /*0018*/ 	.short	0x0002
        /*001a*/ 	.short	0x0064
        /*001c*/ 	.short	0x0082
	.zero		2


//--------------------- .nv.info                  --------------------------
	.section	.nv.info,"",@"SHT_CUDA_INFO"
	.align	4


	//----- nvinfo : EIATTR_REGCOUNT
	.align		4
        /*0000*/ 	.byte	0x04, 0x2f
        /*0002*/ 	.short	(.L_3 - .L_2)
	.align		4
.L_2:
        /*0004*/ 	.word	index@(_Z10jacobian_0PdS_S_S_iid)
        /*0008*/ 	.word	0x0000001a


	//----- nvinfo : EIATTR_FRAME_SIZE
	.align		4
.L_3:
        /*000c*/ 	.byte	0x04, 0x11
        /*000e*/ 	.short	(.L_5 - .L_4)
	.align		4
.L_4:
        /*0010*/ 	.word	index@(_Z10jacobian_0PdS_S_S_iid)
        /*0014*/ 	.word	0x00000010


	//----- nvinfo : EIATTR_REGCOUNT
	.align		4
.L_5:
        /*0018*/ 	.byte	0x04, 0x2f
        /*001a*/ 	.short	(.L_7 - .L_6)
	.align		4
.L_6:
        /*001c*/ 	.word	index@(_Z10jacobian_1PdS_S_S_iid)
        /*0020*/ 	.word	0x00000018


	//----- nvinfo : EIATTR_FRAME_SIZE
	.align		4
.L_7:
        /*0024*/ 	.byte	0x04, 0x11
        /*0026*/ 	.short	(.L_9 - .L_8)
	.align		4
.L_8:
        /*0028*/ 	.word	index@(_Z10jacobian_1PdS_S_S_iid)
        /*002c*/ 	.word	0x00000010


	//----- nvinfo : EIATTR_MIN_STACK_SIZE
	.align		4
.L_9:
        /*0030*/ 	.byte	0x04, 0x12
        /*0032*/ 	.short	(.L_11 - .L_10)
	.align		4
.L_10:
        /*0034*/ 	.word	index@(_Z10jacobian_1PdS_S_S_iid)
        /*0038*/ 	.word	0x00000010


	//----- nvinfo : EIATTR_MIN_STACK_SIZE
	.align		4
.L_11:
        /*003c*/ 	.byte	0x04, 0x12
        /*003e*/ 	.short	(.L_13 - .L_12)
	.align		4
.L_12:
        /*0040*/ 	.word	index@(_Z10jacobian_0PdS_S_S_iid)
        /*0044*/ 	.word	0x00000010
.L_13:


//--------------------- .nv.compat                --------------------------
	.section	.nv.compat,"",@"SHT_CUDA_COMPAT_INFO"
	.align	4
        /*0000*/ 	.byte	0x02, 0x09, 0x00, 0x00, 0x02, 0x02, 0x01, 0x00, 0x02, 0x05, 0x05, 0x00, 0x03, 0x07, 0x01, 0x01
        /*0010*/ 	.byte	0x02, 0x03, 0x00, 0x00, 0x02, 0x06, 0x01, 0x00, 0x04, 0x0b, 0x08, 0x00, 0x01, 0x00, 0x00, 0x00
        /*0020*/ 	.byte	0x00, 0x00, 0x00, 0x00


//--------------------- .nv.info._Z10jacobian_1PdS_S_S_iid --------------------------
	.section	.nv.info._Z10jacobian_1PdS_S_S_iid,"",@"SHT_CUDA_INFO"
	.sectionflags	@""
	.align	4


	//----- nvinfo : EIATTR_CUDA_API_VERSION
	.align		4
        /*0000*/ 	.byte	0x04, 0x37
        /*0002*/ 	.short	(.L_15 - .L_14)
.L_14:
        /*0004*/ 	.word	0x00000082


	//----- nvinfo : EIATTR_KPARAM_INFO
	.align		4
.L_15:
        /*0008*/ 	.byte	0x04, 0x17
        /*000a*/ 	.short	(.L_17 - .L_16)
.L_16:
        /*000c*/ 	.word	0x00000000
        /*0010*/ 	.short	0x0006
        /*0012*/ 	.short	0x0028
        /*0014*/ 	.byte	0x00, 0xf0, 0x21, 0x00


	//----- nvinfo : EIATTR_KPARAM_INFO
	.align		4
.L_17:
        /*0018*/ 	.byte	0x04, 0x17
        /*001a*/ 	.short	(.L_19 - .L_18)
.L_18:
        /*001c*/ 	.word	0x00000000
        /*0020*/ 	.short	0x0005
        /*0022*/ 	.short	0x0024
        /*0024*/ 	.byte	0x00, 0xf0, 0x11, 0x00


	//----- nvinfo : EIATTR_KPARAM_INFO
	.align		4
.L_19:
        /*0028*/ 	.byte	0x04, 0x17
        /*002a*/ 	.short	(.L_21 - .L_20)
.L_20:
        /*002c*/ 	.word	0x00000000
        /*0030*/ 	.short	0x0004
        /*0032*/ 	.short	0x0020
        /*0034*/ 	.byte	0x00, 0xf0, 0x11, 0x00


	//----- nvinfo : EIATTR_KPARAM_INFO
	.align		4
.L_21:
        /*0038*/ 	.byte	0x04, 0x17
        /*003a*/ 	.short	(.L_23 - .L_22)
.L_22:
        /*003c*/ 	.word	0x00000000
        /*0040*/ 	.short	0x0003
        /*0042*/ 	.short	0x0018
        /*0044*/ 	.byte	0x00, 0xf5, 0x21, 0x00


	//----- nvinfo : EIATTR_KPARAM_INFO
	.align		4
.L_23:
        /*0048*/ 	.byte	0x04, 0x17
        /*004a*/ 	.short	(.L_25 - .L_24)
.L_24:
        /*004c*/ 	.word	0x00000000
        /*0050*/ 	.short	0x0002
        /*0052*/ 	.short	0x0010
        /*0054*/ 	.byte	0x00, 0xf5, 0x21, 0x00


	//----- nvinfo : EIATTR_KPARAM_INFO
	.align		4
.L_25:
        /*0058*/ 	.byte	0x04, 0x17
        /*005a*/ 	.short	(.L_27 - .L_26)
.L_26:
        /*005c*/ 	.word	0x00000000
        /*0060*/ 	.short	0x0001
        /*0062*/ 	.short	0x0008
        /*0064*/ 	.byte	0x00, 0xf5, 0x21, 0x00


	//----- nvinfo : EIATTR_KPARAM_INFO
	.align		4
.L_27:
        /*0068*/ 	.byte	0x04, 0x17
        /*006a*/ 	.short	(.L_29 - .L_28)
.L_28:
        /*006c*/ 	.word	0x00000000
        /*0070*/ 	.short	0x0000
        /*0072*/ 	.short	0x0000
        /*0074*/ 	.byte	0x00, 0xf5, 0x21, 0x00


	//----- nvinfo : EIATTR_SPARSE_MMA_MASK
	.align		4
.L_29:
        /*0078*/ 	.byte	0x03, 0x50
        /*007a*/ 	.short	0x0000


	//----- nvinfo : EIATTR_MAXREG_COUNT
	.align		4
        /*007c*/ 	.byte	0x03, 0x1b
        /*007e*/ 	.short	0x00ff


	//----- nvinfo : EIATTR_EXTERNS
	.align		4
        /*0080*/ 	.byte	0x04, 0x0f
        /*0082*/ 	.short	(.L_31 - .L_30)


	//   ....[0]....
	.align		4
.L_30:
        /*0084*/ 	.word	index@(vprintf)


	//----- nvinfo : EIATTR_MERCURY_ISA_VERSION
	.align		4
.L_31:
        /*0088*/ 	.byte	0x03, 0x5f
        /*008a*/ 	.short	0x0101


	//----- nvinfo : EIATTR_VRC_CTA_INIT_COUNT
	.align		4
        /*008c*/ 	.byte	0x02, 0x4a
	.zero		1
	.zero		1


	//----- nvinfo : EIATTR_SYSCALL_OFFSETS
	.align		4
        /*0090*/ 	.byte	0x04, 0x46
        /*0092*/ 	.short	(.L_33 - .L_32)


	//   ....[0]....
.L_32:
        /*0094*/ 	.word	0x00000270


	//   ....[1]....
        /*0098*/ 	.word	0x000005e0


	//----- nvinfo : EIATTR_EXIT_INSTR_OFFSETS
	.align		4
.L_33:
        /*009c*/ 	.byte	0x04, 0x1c
        /*009e*/ 	.short	(.L_35 - .L_34)


	//   ....[0]....
.L_34:
        /*00a0*/ 	.word	0x00000460


	//   ....[1]....
        /*00a4*/ 	.word	0x000004b0


	//   ....[2]....
        /*00a8*/ 	.word	0x00000800


	//----- nvinfo : EIATTR_CRS_STACK_SIZE
	.align		4
.L_35:
        /*00ac*/ 	.byte	0x04, 0x1e
        /*00ae*/ 	.short	(.L_37 - .L_36)
.L_36:
        /*00b0*/ 	.word	0x00000000


	//----- nvinfo : EIATTR_CBANK_PARAM_SIZE
	.align		4
.L_37:
        /*00b4*/ 	.byte	0x03, 0x19
        /*00b6*/ 	.short	0x0030


	//----- nvinfo : EIATTR_PARAM_CBANK
	.align		4
        /*00b8*/ 	.byte	0x04, 0x0a
        /*00ba*/ 	.short	(.L_39 - .L_38)
	.align		4
.L_38:
        /*00bc*/ 	.word	index@(.nv.constant0._Z10jacobian_1PdS_S_S_iid)
        /*00c0*/ 	.short	0x0380
        /*00c2*/ 	.short	0x0030


	//----- nvinfo : EIATTR_SW_WAR
	.align		4
.L_39:
        /*00c4*/ 	.byte	0x04, 0x36
        /*00c6*/ 	.short	(.L_41 - .L_40)
.L_40:
        /*00c8*/ 	.word	0x00000008
.L_41:


//--------------------- .nv.info._Z10jacobian_0PdS_S_S_iid --------------------------
	.section	.nv.info._Z10jacobian_0PdS_S_S_iid,"",@"SHT_CUDA_INFO"
	.sectionflags	@""
	.align	4


	//----- nvinfo : EIATTR_CUDA_API_VERSION
	.align		4
        /*0000*/ 	.byte	0x04, 0x37
        /*0002*/ 	.short	(.L_43 - .L_42)
.L_42:
        /*0004*/ 	.word	0x00000082


	//----- nvinfo : EIATTR_KPARAM_INFO
	.align		4
.L_43:
        /*0008*/ 	.byte	0x04, 0x17
        /*000a*/ 	.short	(.L_45 - .L_44)
.L_44:
        /*000c*/ 	.word	0x00000000
        /*0010*/ 	.short	0x0006
        /*0012*/ 	.short	0x0028
        /*0014*/ 	.byte	0x00, 0xf0, 0x21, 0x00


	//----- nvinfo : EIATTR_KPARAM_INFO
	.align		4
.L_45:
        /*0018*/ 	.byte	0x04, 0x17
        /*001a*/ 	.short	(.L_47 - .L_46)
.L_46:
        /*001c*/ 	.word	0x00000000
        /*0020*/ 	.short	0x0005
        /*0022*/ 	.short	0x0024
        /*0024*/ 	.byte	0x00, 0xf0, 0x11, 0x00


	//----- nvinfo : EIATTR_KPARAM_INFO
	.align		4
.L_47:
        /*0028*/ 	.byte	0x04, 0x17
        /*002a*/ 	.short	(.L_49 - .L_48)
.L_48:
        /*002c*/ 	.word	0x00000000
        /*0030*/ 	.short	0x0004
        /*0032*/ 	.short	0x0020
        /*0034*/ 	.byte	0x00, 0xf0, 0x11, 0x00


	//----- nvinfo : EIATTR_KPARAM_INFO
	.align		4
.L_49:
        /*0038*/ 	.byte	0x04, 0x17
        /*003a*/ 	.short	(.L_51 - .L_50)
.L_50:
        /*003c*/ 	.word	0x00000000
        /*0040*/ 	.short	0x0003
        /*0042*/ 	.short	0x0018
        /*0044*/ 	.byte	0x00, 0xf5, 0x21, 0x00


	//----- nvinfo : EIATTR_KPARAM_INFO
	.align		4
.L_51:
        /*0048*/ 	.byte	0x04, 0x17
        /*004a*/ 	.short	(.L_53 - .L_52)
.L_52:
        /*004c*/ 	.word	0x00000000
        /*0050*/ 	.short	0x0002
        /*0052*/ 	.short	0x0010
        /*0054*/ 	.byte	0x00, 0xf5, 0x21, 0x00


	//----- nvinfo : EIATTR_KPARAM_INFO
	.align		4
.L_53:
        /*0058*/ 	.byte	0x04, 0x17
        /*005a*/ 	.short	(.L_55 - .L_54)
.L_54:
        /*005c*/ 	.word	0x00000000
        /*0060*/ 	.short	0x0001
        /*0062*/ 	.short	0x0008
        /*0064*/ 	.byte	0x00, 0xf5, 0x21, 0x00


	//----- nvinfo : EIATTR_KPARAM_INFO
	.align		4
.L_55:
        /*0068*/ 	.byte	0x04, 0x17
        /*006a*/ 	.short	(.L_57 - .L_56)
.L_56:
        /*006c*/ 	.word	0x00000000
        /*0070*/ 	.short	0x0000
        /*0072*/ 	.short	0x0000
        /*0074*/ 	.byte	0x00, 0xf5, 0x21, 0x00


	//----- nvinfo : EIATTR_SPARSE_MMA_MASK
	.align		4
.L_57:
        /*0078*/ 	.byte	0x03, 0x50
        /*007a*/ 	.short	0x0000


	//----- nvinfo : EIATTR_MAXREG_COUNT
	.align		4
        /*007c*/ 	.byte	0x03, 0x1b
        /*007e*/ 	.short	0x00ff


	//----- nvinfo : EIATTR_EXTERNS
	.align		4
        /*0080*/ 	.byte	0x04, 0x0f
        /*0082*/ 	.short	(.L_59 - .L_58)


	//   ....[0]....
	.align		4
.L_58:
        /*0084*/ 	.word	index@(vprintf)


	//----- nvinfo : EIATTR_MERCURY_ISA_VERSION
	.align		4
.L_59:
        /*0088*/ 	.byte	0x03, 0x5f
        /*008a*/ 	.short	0x0101


	//----- nvinfo : EIATTR_VRC_CTA_INIT_COUNT
	.align		4
        /*008c*/ 	.byte	0x02, 0x4a
	.zero		1
	.zero		1


	//----- nvinfo : EIATTR_SYSCALL_OFFSETS
	.align		4
        /*0090*/ 	.byte	0x04, 0x46
        /*0092*/ 	.short	(.L_61 - .L_60)


	//   ....[0]....
.L_60:
        /*0094*/ 	.word	0x00000240


	//   ....[1]....
        /*0098*/ 	.word	0x00000550


	//----- nvinfo : EIATTR_EXIT_INSTR_OFFSETS
	.align		4
.L_61:
        /*009c*/ 	.byte	0x04, 0x1c
        /*009e*/ 	.short	(.L_63 - .L_62)


	//   ....[0]....
.L_62:
        /*00a0*/ 	.word	0x00000400


	//   ....[1]....
        /*00a4*/ 	.word	0x00000430


	//   ....[2]....
        /*00a8*/ 	.word	0x00000770


	//----- nvinfo : EIATTR_CRS_STACK_SIZE
	.align		4
.L_63:
        /*00ac*/ 	.byte	0x04, 0x1e
        /*00ae*/ 	.short	(.L_65 - .L_64)
.L_64:
        /*00b0*/ 	.word	0x00000000


	//----- nvinfo : EIATTR_CBANK_PARAM_SIZE
	.align		4
.L_65:
        /*00b4*/ 	.byte	0x03, 0x19
        /*00b6*/ 	.short	0x0030


	//----- nvinfo : EIATTR_PARAM_CBANK
	.align		4
        /*00b8*/ 	.byte	0x04, 0x0a
        /*00ba*/ 	.short	(.L_67 - .L_66)
	.align		4
.L_66:
        /*00bc*/ 	.word	index@(.nv.constant0._Z10jacobian_0PdS_S_S_iid)
        /*00c0*/ 	.short	0x0380
        /*00c2*/ 	.short	0x0030


	//----- nvinfo : EIATTR_SW_WAR
	.align		4
.L_67:
        /*00c4*/ 	.byte	0x04, 0x36
        /*00c6*/ 	.short	(.L_69 - .L_68)
.L_68:
        /*00c8*/ 	.word	0x00000008
.L_69:


//--------------------- .nv.callgraph             --------------------------
	.section	.nv.callgraph,"",@"SHT_CUDA_CALLGRAPH"
	.align	4
	.sectionentsize	8
	.align		4
        /*0000*/ 	.word	0x00000000
	.align		4
        /*0004*/ 	.word	0xffffffff
	.align		4
        /*0008*/ 	.word	index@(_Z10jacobian_1PdS_S_S_iid)
	.align		4
        /*000c*/ 	.word	index@(vprintf)
	.align		4
        /*0010*/ 	.word	index@(_Z10jacobian_0PdS_S_S_iid)
	.align		4
        /*0014*/ 	.word	index@(vprintf)
	.align		4
        /*0018*/ 	.word	0x00000000
	.align		4
        /*001c*/ 	.word	0xfffffffe
	.align		4
        /*0020*/ 	.word	0x00000000
	.align		4
        /*0024*/ 	.word	0xfffffffd
	.align		4
        /*0028*/ 	.word	0x00000000
	.align		4
        /*002c*/ 	.word	0xfffffffc


//--------------------- .nv.constant4             --------------------------
	.section	.nv.constant4,"a",@progbits
	.align	8
	.align		8
.nv.constant4:
        /*0000*/ 	.dword	vprintf
	.align		8
        /*0008*/ 	.dword	$str
	.align		8
        /*0010*/ 	.dword	$str$1


//--------------------- .text._Z10jacobian_1PdS_S_S_iid --------------------------
	.section	.text._Z10jacobian_1PdS_S_S_iid,"ax",@progbits
	.align	128
        .global         _Z10jacobian_1PdS_S_S_iid
        .type           _Z10jacobian_1PdS_S_S_iid,@function
        .size           _Z10jacobian_1PdS_S_S_iid,(.L_x_8 - _Z10jacobian_1PdS_S_S_iid)
        .other          _Z10jacobian_1PdS_S_S_iid,@"STO_CUDA_ENTRY STV_DEFAULT"
_Z10jacobian_1PdS_S_S_iid:
.text._Z10jacobian_1PdS_S_S_iid:
[----:B------:R-:W0:Y:S01]  /*0000*/  LDC R1, c[0x0][0x37c] ;  /* 0x0000df00ff017b82 */ /* 0x000e220000000800 */
[----:B------:R-:W1:Y:S01]  /*0010*/  S2R R3, SR_TID.Y ;  /* 0x0000000000037919 */ /* 0x000e620000002200 */
[----:B------:R-:W2:Y:S06]  /*0020*/  LDCU UR5, c[0x0][0x2fc] ;  /* 0x00005f80ff0577ac */ /* 0x000eac0008000800 */
[----:B------:R-:W3:Y:S01]  /*0030*/  LDC R2, c[0x0][0x360] ;  /* 0x0000d800ff027b82 */ /* 0x000ee20000000800 */
[----:B0-----:R-:W-:Y:S01]  /*0040*/  VIADD R1, R1, 0xfffffff0 ;  /* 0xfffffff001017836 */ /* 0x001fe20000000000 */
[----:B------:R-:W3:Y:S01]  /*0050*/  S2R R5, SR_TID.X ;  /* 0x0000000000057919 */ /* 0x000ee20000002100 */
[----:B------:R-:W0:Y:S01]  /*0060*/  LDCU UR4, c[0x0][0x2f8] ;  /* 0x00005f00ff0477ac */ /* 0x000e220008000800 */
[----:B------:R-:W4:Y:S04]  /*0070*/  LDCU.64 UR36, c[0x0][0x358] ;  /* 0x00006b00ff2477ac */ /* 0x000f280008000a00 */
[----:B------:R-:W1:Y:S08]  /*0080*/  S2UR UR7, SR_CTAID.Y ;  /* 0x00000000000779c3 */ /* 0x000e700000002600 */
[----:B------:R-:W1:Y:S01]  /*0090*/  LDC R16, c[0x0][0x364] ;  /* 0x0000d900ff107b82 */ /* 0x000e620000000800 */
[----:B0-----:R-:W-:-:S07]  /*00a0*/  IADD3 R6, P2, PT, R1, UR4, RZ ;  /* 0x0000000401067c10 */ /* 0x001fce000ff5e0ff */
[----:B------:R-:W0:Y:S01]  /*00b0*/  LDC R19, c[0x0][0x3a0] ;  /* 0x0000e800ff137b82 */ /* 0x000e220000000800 */
[----:B--2---:R-:W-:-:S07]  /*00c0*/  IMAD.X R7, RZ, RZ, UR5, P2 ;  /* 0x00000005ff077e24 */ /* 0x004fce00090e06ff */
[----:B------:R-:W3:Y:S01]  /*00d0*/  S2UR UR6, SR_CTAID.X ;  /* 0x00000000000679c3 */ /* 0x000ee20000002500 */
[----:B-1----:R-:W-:-:S04]  /*00e0*/  IMAD R16, R16, UR7, R3 ;  /* 0x0000000710107c24 */ /* 0x002fc8000f8e0203 */
[----:B------:R-:W-:Y:S02]  /*00f0*/  VIADD R3, R16, 0x1 ;  /* 0x0000000110037836 */ /* 0x000fe40000000000 */
[----:B0-----:R-:W-:-:S05]  /*0100*/  VIADD R0, R19, 0xffffffff ;  /* 0xffffffff13007836 */ /* 0x001fca0000000000 */
[----:B------:R-:W-:Y:S01]  /*0110*/  ISETP.GE.AND P0, PT, R3, R0, PT ;  /* 0x000000000300720c */ /* 0x000fe20003f06270 */
[----:B---3--:R-:W-:-:S05]  /*0120*/  IMAD R2, R2, UR6, R5 ;  /* 0x0000000602027c24 */ /* 0x008fca000f8e0205 */
[----:B------:R-:W-:-:S13]  /*0130*/  ISETP.NE.OR P1, PT, R2, RZ, P0 ;  /* 0x000000ff0200720c */ /* 0x000fda0000725670 */
[----:B----4-:R-:W-:Y:S05]  /*0140*/  @P1 BRA `(.L_x_0) ;  /* 0x0000000000c81947 */ /* 0x010fea0003800000 */
[----:B------:R-:W-:Y:S01]  /*0150*/  LEA.HI R2, R19, R19, RZ, 0x1 ;  /* 0x0000001313027211 */ /* 0x000fe200078f08ff */
[----:B------:R-:W0:Y:S03]  /*0160*/  LDCU.64 UR4, c[0x0][0x380] ;  /* 0x00007000ff0477ac */ /* 0x000e260008000a00 */
[----:B------:R-:W-:-:S05]  /*0170*/  SHF.R.S32.HI R2, RZ, 0x1, R2 ;  /* 0x00000001ff027819 */ /* 0x000fca0000011402 */
[----:B------:R-:W-:-:S04]  /*0180*/  VIADD R17, R2, 0xfffffffe ;  /* 0xfffffffe02117836 */ /* 0x000fc80000000000 */
[----:B------:R-:W-:-:S05]  /*0190*/  IMAD R17, R17, R19, RZ ;  /* 0x0000001311117224 */ /* 0x000fca00078e02ff */
[----:B------:R-:W-:-:S04]  /*01a0*/  IADD3 R0, P0, PT, R16, R17, RZ ;  /* 0x0000001110007210 */ /* 0x000fc80007f1e0ff */
[----:B------:R-:W-:Y:S02]  /*01b0*/  LEA.HI.X.SX32 R5, R17, RZ, 0x1, P0 ;  /* 0x000000ff11057211 */ /* 0x000fe400000f0eff */
[----:B0-----:R-:W-:-:S04]  /*01c0*/  LEA R8, P0, R0, UR4, 0x3 ;  /* 0x0000000400087c11 */ /* 0x001fc8000f8018ff */
[----:B------:R-:W-:Y:S01]  /*01d0*/  LEA.HI.X R9, R0, UR5, R5, 0x3, P0 ;  /* 0x0000000500097c11 */ /* 0x000fe200080f1c05 */
[----:B------:R0:W-:Y:S01]  /*01e0*/  STL.64 [R1], R2 ;  /* 0x0000000201007387 */ /* 0x0001e20000100a00 */
[----:B------:R-:W-:Y:S01]  /*01f0*/  MOV R0, 0x0 ;  /* 0x0000000000007802 */ /* 0x000fe20000000f00 */
[----:B------:R-:W1:Y:S03]  /*0200*/  LDCU.64 UR4, c[0x4][0x10] ;  /* 0x01000200ff0477ac */ /* 0x000e660008000a00 */
[----:B------:R-:W2:Y:S01]  /*0210*/  LDG.E.64 R8, desc[UR36][R8.64+0x8] ;  /* 0x0000082408087981 */ /* 0x000ea2000c1e1b00 */
[----:B------:R0:W3:Y:S01]  /*0220*/  LDC.64 R10, c[0x4][R0] ;  /* 0x01000000000a7b82 */ /* 0x0000e20000000a00 */
[----:B-1----:R-:W-:Y:S02]  /*0230*/  IMAD.U32 R4, RZ, RZ, UR4 ;  /* 0x00000004ff047e24 */ /* 0x002fe4000f8e00ff */
[----:B------:R-:W-:Y:S01]  /*0240*/  IMAD.U32 R5, RZ, RZ, UR5 ;  /* 0x00000005ff057e24 */ /* 0x000fe2000f8e00ff */
[----:B--23--:R0:W-:Y:S06]  /*0250*/  STL.64 [R1+0x8], R8 ;  /* 0x0000080801007387 */ /* 0x00c1ec0000100a00 */
[----:B------:R-:W-:-:S07]  /*0260*/  LEPC R20, `(.L_x_1) ;  /* 0x000000001014794e */ /* 0x000fce0000000000 */
[----:B0-----:R-:W-:Y:S05]  /*0270*/  CALL.ABS.NOINC R10 ;  /* 0x000000000a007343 */ /* 0x001fea0003c00000 */
.L_x_1:
[----:B------:R-:W0:Y:S01]  /*0280*/  LDC R3, c[0x0][0x3a0] ;  /* 0x0000e800ff037b82 */ /* 0x000e220000000800 */
[----:B------:R-:W1:Y:S07]  /*0290*/  LDCU.128 UR4, c[0x0][0x380] ;  /* 0x00007000ff0477ac */ /* 0x000e6e0008000c00 */
[----:B------:R-:W2:Y:S08]  /*02a0*/  LDC.64 R6, c[0x0][0x388] ;  /* 0x0000e200ff067b82 */ /* 0x000eb00000000a00 */
[----:B------:R-:W3:Y:S01]  /*02b0*/  LDC.64 R12, c[0x0][0x398] ;  /* 0x0000e600ff0c7b82 */ /* 0x000ee20000000a00 */
[----:B0-----:R-:W-:Y:S01]  /*02c0*/  IMAD.IADD R17, R17, 0x1, R3 ;  /* 0x0000000111117824 */ /* 0x001fe200078e0203 */
[----:B------:R-:W-:-:S06]  /*02d0*/  IADD3 R0, P2, PT, R16, R3, RZ ;  /* 0x0000000310007210 */ /* 0x000fcc0007f5e0ff */
[----:B------:R-:W0:Y:S01]  /*02e0*/  LDC.64 R18, c[0x0][0x3a8] ;  /* 0x0000ea00ff127b82 */ /* 0x000e220000000a00 */
[----:B------:R-:W-:Y:S02]  /*02f0*/  IADD3 R2, P0, PT, R16, R17, RZ ;  /* 0x0000001110027210 */ /* 0x000fe40007f1e0ff */
[----:B-1----:R-:W-:Y:S02]  /*0300*/  LEA R4, P1, R0, UR6, 0x3 ;  /* 0x0000000600047c11 */ /* 0x002fe4000f8218ff */
[----:B------:R-:W-:Y:S02]  /*0310*/  LEA.HI.X.SX32 R3, R3, RZ, 0x1, P2 ;  /* 0x000000ff03037211 */ /* 0x000fe400010f0eff */
[----:B------:R-:W-:Y:S02]  /*0320*/  LEA R14, P2, R2, UR4, 0x3 ;  /* 0x00000004020e7c11 */ /* 0x000fe4000f8418ff */
[----:B------:R-:W-:Y:S02]  /*0330*/  LEA.HI.X.SX32 R17, R17, RZ, 0x1, P0 ;  /* 0x000000ff11117211 */ /* 0x000fe400000f0eff */
[----:B------:R-:W-:-:S02]  /*0340*/  LEA.HI.X R5, R0, UR7, R3, 0x3, P1 ;  /* 0x0000000700057c11 */ /* 0x000fc400088f1c03 */
[----:B------:R-:W-:Y:S01]  /*0350*/  LEA.HI.X R15, R2, UR5, R17, 0x3, P2 ;  /* 0x00000005020f7c11 */ /* 0x000fe200090f1c11 */
[----:B--2---:R-:W-:-:S03]  /*0360*/  IMAD.WIDE.U32 R6, R16, 0x8, R6 ;  /* 0x0000000810067825 */ /* 0x004fc600078e0006 */
[----:B------:R-:W2:Y:S04]  /*0370*/  LDG.E.64 R4, desc[UR36][R4.64+0x8] ;  /* 0x0000082404047981 */ /* 0x000ea8000c1e1b00 */
[----:B------:R-:W2:Y:S04]  /*0380*/  LDG.E.64 R2, desc[UR36][R14.64+0x8] ;  /* 0x000008240e027981 */ /* 0x000ea8000c1e1b00 */
[----:B------:R-:W4:Y:S01]  /*0390*/  LDG.E.64 R8, desc[UR36][R6.64] ;  /* 0x0000002406087981 */ /* 0x000f22000c1e1b00 */
[----:B---3--:R-:W-:-:S03]  /*03a0*/  IMAD.WIDE.U32 R12, R16, 0x8, R12 ;  /* 0x00000008100c7825 */ /* 0x008fc600078e000c */
[----:B------:R-:W3:Y:S04]  /*03b0*/  LDG.E.64 R10, desc[UR36][R6.64+0x10] ;  /* 0x00001024060a7981 */ /* 0x000ee8000c1e1b00 */
[----:B------:R-:W5:Y:S01]  /*03c0*/  LDG.E.64 R12, desc[UR36][R12.64+0x8] ;  /* 0x000008240c0c7981 */ /* 0x000f62000c1e1b00 */
[----:B--2---:R-:W-:Y:S02]  /*03d0*/  DADD R2, R2, R4 ;  /* 0x0000000002027229 */ /* 0x004fe40000000004 */
[----:B0-----:R-:W-:-:S06]  /*03e0*/  DMUL R4, R18, R18 ;  /* 0x0000001212047228 */ /* 0x001fcc0000000000 */
[----:B----4-:R-:W-:Y:S01]  /*03f0*/  DADD R2, R2, R8 ;  /* 0x0000000002027229 */ /* 0x010fe20000000008 */
[----:B------:R-:W0:Y:S07]  /*0400*/  LDC.64 R8, c[0x0][0x390] ;  /* 0x0000e400ff087b82 */ /* 0x000e2e0000000a00 */
[----:B---3--:R-:W-:-:S08]  /*0410*/  DADD R2, R2, R10 ;  /* 0x0000000002027229 */ /* 0x008fd0000000000a */
[----:B-----5:R-:W-:-:S08]  /*0420*/  DFMA R2, R4, R12, R2 ;  /* 0x0000000c0402722b */ /* 0x020fd00000000002 */
[----:B------:R-:W-:Y:S01]  /*0430*/  DMUL R2, R2, 0.25 ;  /* 0x3fd0000002027828 */ /* 0x000fe20000000000 */
[----:B0-----:R-:W-:-:S06]  /*0440*/  IMAD.WIDE.U32 R16, R16, 0x8, R8 ;  /* 0x0000000810107825 */ /* 0x001fcc00078e0008 */
[----:B------:R-:W-:Y:S01]  /*0450*/  STG.E.64 desc[UR36][R16.64+0x8], R2 ;  /* 0x0000080210007986 */ /* 0x000fe2000c101b24 */
[----:B------:R-:W-:Y:S05]  /*0460*/  EXIT ;  /* 0x000000000000794d */ /* 0x000fea0003800000 */
.L_x_0:
[----:B------:R-:W-:-:S04]  /*0470*/  LEA.HI R0, R19, R19, RZ, 0x1 ;  /* 0x0000001313007211 */ /* 0x000fc800078f08ff */
[----:B------:R-:W-:-:S05]  /*0480*/  SHF.R.S32.HI R11, RZ, 0x1, R0 ;  /* 0x00000001ff0b7819 */ /* 0x000fca0000011400 */
[----:B------:R-:W-:-:S05]  /*0490*/  VIADD R5, R11, 0xffffffff ;  /* 0xffffffff0b057836 */ /* 0x000fca0000000000 */
[----:B------:R-:W-:-:S13]  /*04a0*/  ISETP.GE.OR P0, PT, R2, R5, P0 ;  /* 0x000000050200720c */ /* 0x000fda0000706670 */
[----:B------:R-:W-:Y:S05]  /*04b0*/  @P0 EXIT ;  /* 0x000000000000094d */ /* 0x000fea0003800000 */
[----:B------:R-:W0:Y:S01]  /*04c0*/  LDCU.64 UR4, c[0x0][0x388] ;  /* 0x00007100ff0477ac */ /* 0x000e220008000a00 */
[----:B------:R-:W-:-:S05]  /*04d0*/  IMAD R19, R2, R19, RZ ;  /* 0x0000001302137224 */ /* 0x000fca00078e02ff */
[----:B------:R-:W-:-:S04]  /*04e0*/  IADD3 R17, P0, PT, R16, R19, RZ ;  /* 0x0000001310117210 */ /* 0x000fc80007f1e0ff */
[----:B------:R-:W-:Y:S01]  /*04f0*/  LEA.HI.X.SX32 R0, R19, RZ, 0x1, P0 ;  /* 0x000000ff13007211 */ /* 0x000fe200000f0eff */
[----:B------:R-:W-:-:S03]  /*0500*/  IMAD.SHL.U32 R18, R17, 0x8, RZ ;  /* 0x0000000811127824 */ /* 0x000fc600078e00ff */
[----:B------:R-:W-:Y:S02]  /*0510*/  SHF.L.U64.HI R17, R17, 0x3, R0 ;  /* 0x0000000311117819 */ /* 0x000fe40000010200 */
[----:B0-----:R-:W-:-:S04]  /*0520*/  IADD3 R8, P0, PT, R18, UR4, RZ ;  /* 0x0000000412087c10 */ /* 0x001fc8000ff1e0ff */
[----:B------:R-:W-:Y:S01]  /*0530*/  IADD3.X R9, PT, PT, R17, UR5, RZ, P0, !PT ;  /* 0x0000000511097c10 */ /* 0x000fe200087fe4ff */
[----:B------:R-:W-:Y:S01]  /*0540*/  IMAD.IADD R2, R2, 0x1, R11 ;  /* 0x0000000102027824 */ /* 0x000fe200078e020b */
[----:B------:R-:W-:Y:S01]  /*0550*/  MOV R0, 0x0 ;  /* 0x0000000000007802 */ /* 0x000fe20000000f00 */
[----:B------:R-:W0:Y:S03]  /*0560*/  LDCU.64 UR4, c[0x4][0x10] ;  /* 0x01000200ff0477ac */ /* 0x000e260008000a00 */
[----:B------:R-:W2:Y:S01]  /*0570*/  LDG.E.64 R8, desc[UR36][R8.64+0x8] ;  /* 0x0000082408087981 */ /* 0x000ea2000c1e1b00 */
[----:B------:R1:W3:Y:S03]  /*0580*/  LDC.64 R10, c[0x4][R0] ;  /* 0x01000000000a7b82 */ /* 0x0002e60000000a00 */
[----:B------:R1:W-:Y:S01]  /*0590*/  STL.64 [R1], R2 ;  /* 0x0000000201007387 */ /* 0x0003e20000100a00 */
[----:B0-----:R-:W-:-:S02]  /*05a0*/  IMAD.U32 R4, RZ, RZ, UR4 ;  /* 0x00000004ff047e24 */ /* 0x001fc4000f8e00ff */
[----:B------:R-:W-:Y:S01]  /*05b0*/  IMAD.U32 R5, RZ, RZ, UR5 ;  /* 0x00000005ff057e24 */ /* 0x000fe2000f8e00ff */
[----:B--23--:R1:W-:Y:S06]  /*05c0*/  STL.64 [R1+0x8], R8 ;  /* 0x0000080801007387 */ /* 0x00c3ec0000100a00 */
[----:B------:R-:W-:-:S07]  /*05d0*/  LEPC R20, `(.L_x_2) ;  /* 0x000000001014794e */ /* 0x000fce0000000000 */
[----:B-1----:R-:W-:Y:S05]  /*05e0*/  CALL.ABS.NOINC R10 ;  /* 0x000000000a007343 */ /* 0x002fea0003c00000 */
.L_x_2:
[----:B------:R-:W0:Y:S01]  /*05f0*/  LDC R0, c[0x0][0x3a0] ;  /* 0x0000e800ff007b82 */ /* 0x000e220000000800 */
[----:B------:R-:W1:Y:S07]  /*0600*/  LDCU.64 UR4, c[0x0][0x388] ;  /* 0x00007100ff0477ac */ /* 0x000e6e0008000a00 */
[----:B------:R-:W2:Y:S08]  /*0610*/  LDC.64 R2, c[0x0][0x388] ;  /* 0x0000e200ff027b82 */ /* 0x000eb00000000a00 */
[----:B------:R-:W3:Y:S01]  /*0620*/  LDC.64 R20, c[0x0][0x3a8] ;  /* 0x0000ea00ff147b82 */ /* 0x000ee20000000a00 */
[----:B0-----:R-:W-:-:S02]  /*0630*/  IMAD.IADD R5, R19, 0x1, -R0 ;  /* 0x0000000113057824 */ /* 0x001fc400078e0a00 */
[----:B------:R-:W-:Y:S02]  /*0640*/  IMAD.IADD R19, R16, 0x1, R19 ;  /* 0x0000000110137824 */ /* 0x000fe400078e0213 */
[----:B------:R-:W-:Y:S01]  /*0650*/  IMAD R7, R0, 0x2, R5 ;  /* 0x0000000200077824 */ /* 0x000fe200078e0205 */
[----:B------:R-:W-:-:S04]  /*0660*/  IADD3 R4, P0, PT, R16, R5, RZ ;  /* 0x0000000510047210 */ /* 0x000fc80007f1e0ff */
[----:B------:R-:W-:Y:S02]  /*0670*/  IADD3 R0, P1, PT, R16, R7, RZ ;  /* 0x0000000710007210 */ /* 0x000fe40007f3e0ff */
[----:B------:R-:W-:Y:S02]  /*0680*/  LEA.HI.X.SX32 R5, R5, RZ, 0x1, P0 ;  /* 0x000000ff05057211 */ /* 0x000fe400000f0eff */
[----:B------:R-:W-:Y:S02]  /*0690*/  LEA.HI.X.SX32 R7, R7, RZ, 0x1, P1 ;  /* 0x000000ff07077211 */ /* 0x000fe400008f0eff */
[----:B-1----:R-:W-:Y:S02]  /*06a0*/  LEA R6, P1, R0, UR4, 0x3 ;  /* 0x0000000400067c11 */ /* 0x002fe4000f8218ff */
[----:B------:R-:W-:Y:S02]  /*06b0*/  LEA R14, P0, R4, UR4, 0x3 ;  /* 0x00000004040e7c11 */ /* 0x000fe4000f8018ff */
[----:B------:R-:W-:-:S02]  /*06c0*/  LEA.HI.X R7, R0, UR5, R7, 0x3, P1 ;  /* 0x0000000500077c11 */ /* 0x000fc400088f1c07 */
[----:B------:R-:W-:Y:S01]  /*06d0*/  LEA.HI.X R15, R4, UR5, R5, 0x3, P0 ;  /* 0x00000005040f7c11 */ /* 0x000fe200080f1c05 */
[----:B------:R-:W0:Y:S03]  /*06e0*/  LDCU.128 UR4, c[0x0][0x390] ;  /* 0x00007200ff0477ac */ /* 0x000e260008000c00 */
[----:B------:R-:W4:Y:S01]  /*06f0*/  LDG.E.64 R6, desc[UR36][R6.64+0x8] ;  /* 0x0000082406067981 */ /* 0x000f22000c1e1b00 */
[----:B--2---:R-:W-:-:S03]  /*0700*/  IMAD.WIDE R2, R19, 0x8, R2 ;  /* 0x0000000813027825 */ /* 0x004fc600078e0202 */
[----:B------:R-:W4:Y:S04]  /*0710*/  LDG.E.64 R4, desc[UR36][R14.64+0x8] ;  /* 0x000008240e047981 */ /* 0x000f28000c1e1b00 */
[----:B------:R-:W2:Y:S04]  /*0720*/  LDG.E.64 R8, desc[UR36][R2.64] ;  /* 0x0000002402087981 */ /* 0x000ea8000c1e1b00 */
[----:B------:R-:W5:Y:S01]  /*0730*/  LDG.E.64 R10, desc[UR36][R2.64+0x10] ;  /* 0x00001024020a7981 */ /* 0x000f62000c1e1b00 */
[----:B0-----:R-:W-:-:S04]  /*0740*/  IADD3 R12, P0, PT, R18, UR6, RZ ;  /* 0x00000006120c7c10 */ /* 0x001fc8000ff1e0ff */
[----:B------:R-:W-:-:S06]  /*0750*/  IADD3.X R13, PT, PT, R17, UR7, RZ, P0, !PT ;  /* 0x00000007110d7c10 */ /* 0x000fcc00087fe4ff */
[----:B------:R-:W5:Y:S01]  /*0760*/  LDG.E.64 R12, desc[UR36][R12.64+0x8] ;  /* 0x000008240c0c7981 */ /* 0x000f62000c1e1b00 */
[----:B---3--:R-:W-:Y:S01]  /*0770*/  DMUL R20, R20, R20 ;  /* 0x0000001414147228 */ /* 0x008fe20000000000 */
[----:B------:R-:W-:-:S04]  /*0780*/  IADD3 R18, P0, PT, R18, UR4, RZ ;  /* 0x0000000412127c10 */ /* 0x000fc8000ff1e0ff */
[----:B------:R-:W-:Y:S01]  /*0790*/  IADD3.X R19, PT, PT, R17, UR5, RZ, P0, !PT ;  /* 0x0000000511137c10 */ /* 0x000fe200087fe4ff */
[----:B----4-:R-:W-:-:S08]  /*07a0*/  DADD R4, R4, R6 ;  /* 0x0000000004047229 */ /* 0x010fd00000000006 */
[----:B--2---:R-:W-:-:S08]  /*07b0*/  DADD R4, R4, R8 ;  /* 0x0000000004047229 */ /* 0x004fd00000000008 */
[----:B-----5:R-:W-:-:S08]  /*07c0*/  DADD R4, R4, R10 ;  /* 0x0000000004047229 */ /* 0x020fd0000000000a */
[----:B------:R-:W-:-:S08]  /*07d0*/  DFMA R4, R20, R12, R4 ;  /* 0x0000000c1404722b */ /* 0x000fd00000000004 */
[----:B------:R-:W-:-:S07]  /*07e0*/  DMUL R4, R4, 0.25 ;  /* 0x3fd0000004047828 */ /* 0x000fce0000000000 */
[----:B------:R-:W-:Y:S01]  /*07f0*/  STG.E.64 desc[UR36][R18.64+0x8], R4 ;  /* 0x0000080412007986 */ /* 0x000fe2000c101b24 */
[----:B------:R-:W-:Y:S05]  /*0800*/  EXIT ;  /* 0x000000000000794d */ /* 0x000fea0003800000 */
.L_x_3:
[----:B------:R-:W-:-:S00]  /*0810*/  BRA `(.L_x_3) ;  /* 0xfffffffc00fc7947 */ /* 0x000fc0000383ffff */
[----:B------:R-:W-:-:S00]  /*0820*/  NOP ;  /* 0x0000000000007918 */ /* 0x000fc00000000000 */
        /* <DEDUP_REMOVED lines=13> */
.L_x_8:


//--------------------- .text._Z10jacobian_0PdS_S_S_iid --------------------------
	.section	.text._Z10jacobian_0PdS_S_S_iid,"ax",@progbits
	.align	128
        .global         _Z10jacobian_0PdS_S_S_iid
        .type           _Z10jacobian_0PdS_S_S_iid,@function
        .size           _Z10jacobian_0PdS_S_S_iid,(.L_x_9 - _Z10jacobian_0PdS_S_S_iid)
        .other          _Z10jacobian_0PdS_S_S_iid,@"STO_CUDA_ENTRY STV_DEFAULT"
_Z10jacobian_0PdS_S_S_iid:
.text._Z10jacobian_0PdS_S_S_iid:
[----:B------:R-:W0:Y:S01]  /*0000*/  LDC R1, c[0x0][0x37c] ;  /* 0x0000df00ff017b82 */ /* 0x000e220000000800 */
[----:B------:R-:W1:Y:S01]  /*0010*/  S2R R3, SR_TID.Y ;  /* 0x0000000000037919 */ /* 0x000e620000002200 */
[----:B------:R-:W2:Y:S06]  /*0020*/  LDCU UR7, c[0x0][0x2fc] ;  /* 0x00005f80ff0777ac */ /* 0x000eac0008000800 */
[----:B------:R-:W3:Y:S01]  /*0030*/  LDC R19, c[0x0][0x360] ;  /* 0x0000d800ff137b82 */ /* 0x000ee20000000800 */
[----:B0-----:R-:W-:Y:S01]  /*0040*/  VIADD R1, R1, 0xfffffff0 ;  /* 0xfffffff001017836 */ /* 0x001fe20000000000 */
[----:B------:R-:W3:Y:S01]  /*0050*/  S2R R0, SR_TID.X ;  /* 0x0000000000007919 */ /* 0x000ee20000002100 */
[----:B------:R-:W0:Y:S01]  /*0060*/  LDCU UR39, c[0x0][0x3a0] ;  /* 0x00007400ff2777ac */ /* 0x000e220008000800 */
[----:B------:R-:W4:Y:S04]  /*0070*/  LDCU UR6, c[0x0][0x2f8] ;  /* 0x00005f00ff0677ac */ /* 0x000f280008000800 */
[----:B------:R-:W1:Y:S01]  /*0080*/  S2UR UR5, SR_CTAID.Y ;  /* 0x00000000000579c3 */ /* 0x000e620000002600 */
[----:B------:R-:W1:Y:S07]  /*0090*/  LDCU.64 UR36, c[0x0][0x358] ;  /* 0x00006b00ff2477ac */ /* 0x000e6e0008000a00 */
[----:B------:R-:W1:Y:S01]  /*00a0*/  LDC R18, c[0x0][0x364] ;  /* 0x0000d900ff127b82 */ /* 0x000e620000000800 */
[----:B0-----:R-:W-:-:S07]  /*00b0*/  ULEA.HI UR4, UR39, UR39, URZ, 0x1 ;  /* 0x0000002727047291 */ /* 0x001fce000f8f08ff */
[----:B------:R-:W3:Y:S01]  /*00c0*/  S2UR UR8, SR_CTAID.X ;  /* 0x00000000000879c3 */ /* 0x000ee20000002500 */
[----:B------:R-:W-:Y:S01]  /*00d0*/  USHF.R.S32.HI UR38, URZ, 0x1, UR4 ;  /* 0x00000001ff267899 */ /* 0x000fe20008011404 */
[----:B----4-:R-:W-:-:S03]  /*00e0*/  IADD3 R6, P2, PT, R1, UR6, RZ ;  /* 0x0000000601067c10 */ /* 0x010fc6000ff5e0ff */
[----:B------:R-:W-:Y:S02]  /*00f0*/  UIADD3 UR4, UPT, UPT, UR38, -0x2, URZ ;  /* 0xfffffffe26047890 */ /* 0x000fe4000fffe0ff */
[----:B--2---:R-:W-:Y:S02]  /*0100*/  IMAD.X R7, RZ, RZ, UR7, P2 ;  /* 0x00000007ff077e24 */ /* 0x004fe400090e06ff */
[----:B-1----:R-:W-:Y:S01]  /*0110*/  IMAD R18, R18, UR5, R3 ;  /* 0x0000000512127c24 */ /* 0x002fe2000f8e0203 */
[----:B------:R-:W-:-:S03]  /*0120*/  UIADD3 UR5, UPT, UPT, UR39, -0x1, URZ ;  /* 0xffffffff27057890 */ /* 0x000fc6000fffe0ff */
[----:B------:R-:W-:Y:S02]  /*0130*/  VIADD R9, R18, 0x1 ;  /* 0x0000000112097836 */ /* 0x000fe40000000000 */
[----:B---3--:R-:W-:-:S03]  /*0140*/  IMAD R19, R19, UR8, R0 ;  /* 0x0000000813137c24 */ /* 0x008fc6000f8e0200 */
[----:B------:R-:W-:Y:S01]  /*0150*/  ISETP.GE.AND P0, PT, R9, UR5, PT ;  /* 0x0000000509007c0c */ /* 0x000fe2000bf06270 */
[----:B------:R-:W-:-:S03]  /*0160*/  VIADD R8, R19, 0x1 ;  /* 0x0000000113087836 */ /* 0x000fc60000000000 */
[----:B------:R-:W-:-:S13]  /*0170*/  ISETP.NE.OR P1, PT, R19, UR4, P0 ;  /* 0x0000000413007c0c */ /* 0x000fda0008725670 */
[----:B------:R-:W-:Y:S05]  /*0180*/  @P1 BRA `(.L_x_4) ;  /* 0x0000000000a01947 */ /* 0x000fea0003800000 */
[----:B------:R-:W0:Y:S01]  /*0190*/  LDC.64 R16, c[0x0][0x388] ;  /* 0x0000e200ff107b82 */ /* 0x000e220000000a00 */
[----:B------:R-:W-:Y:S01]  /*01a0*/  MOV R0, 0x0 ;  /* 0x0000000000007802 */ /* 0x000fe20000000f00 */
[----:B------:R-:W1:Y:S01]  /*01b0*/  LDCU.64 UR4, c[0x4][0x8] ;  /* 0x01000100ff0477ac */ /* 0x000e620008000a00 */
[----:B0-----:R-:W-:-:S05]  /*01c0*/  IMAD.WIDE.U32 R16, R18, 0x8, R16 ;  /* 0x0000000812107825 */ /* 0x001fca00078e0010 */
[----:B------:R-:W2:Y:S01]  /*01d0*/  LDG.E.64 R2, desc[UR36][R16.64+0x8] ;  /* 0x0000082410027981 */ /* 0x000ea2000c1e1b00 */
[----:B------:R0:W3:Y:S01]  /*01e0*/  LDC.64 R10, c[0x4][R0] ;  /* 0x01000000000a7b82 */ /* 0x0000e20000000a00 */
[----:B-1----:R-:W-:Y:S02]  /*01f0*/  IMAD.U32 R4, RZ, RZ, UR4 ;  /* 0x00000004ff047e24 */ /* 0x002fe4000f8e00ff */
[----:B------:R0:W-:Y:S01]  /*0200*/  STL.64 [R1], R8 ;  /* 0x0000000801007387 */ /* 0x0001e20000100a00 */
[----:B------:R-:W-:-:S03]  /*0210*/  IMAD.U32 R5, RZ, RZ, UR5 ;  /* 0x00000005ff057e24 */ /* 0x000fc6000f8e00ff */
[----:B--23--:R0:W-:Y:S04]  /*0220*/  STL.64 [R1+0x8], R2 ;  /* 0x0000080201007387 */ /* 0x00c1e80000100a00 */
[----:B------:R-:W-:-:S07]  /*0230*/  LEPC R20, `(.L_x_5) ;  /* 0x000000001014794e */ /* 0x000fce0000000000 */
[----:B0-----:R-:W-:Y:S05]  /*0240*/  CALL.ABS.NOINC R10 ;  /* 0x000000000a007343 */ /* 0x001fea0003c00000 */
.L_x_5:
[----:B------:R-:W0:Y:S01]  /*0250*/  LDCU UR6, c[0x0][0x3a0] ;  /* 0x00007400ff0677ac */ /* 0x000e220008000800 */
[----:B------:R-:W1:Y:S01]  /*0260*/  LDC.64 R4, c[0x0][0x380] ;  /* 0x0000e000ff047b82 */ /* 0x000e620000000a00 */
[----:B------:R-:W2:Y:S01]  /*0270*/  LDG.E.64 R16, desc[UR36][R16.64+0x8] ;  /* 0x0000082410107981 */ /* 0x000ea2000c1e1b00 */
[----:B------:R-:W3:Y:S06]  /*0280*/  LDCU.64 UR4, c[0x0][0x380] ;  /* 0x00007000ff0477ac */ /* 0x000eec0008000a00 */
[----:B------:R-:W4:Y:S08]  /*0290*/  LDC.64 R10, c[0x0][0x398] ;  /* 0x0000e600ff0a7b82 */ /* 0x000f300000000a00 */
[----:B------:R-:W5:Y:S01]  /*02a0*/  LDC.64 R14, c[0x0][0x3a8] ;  /* 0x0000ea00ff0e7b82 */ /* 0x000f620000000a00 */
[----:B0-----:R-:W-:-:S05]  /*02b0*/  IMAD R19, R19, UR6, RZ ;  /* 0x0000000613137c24 */ /* 0x001fca000f8e02ff */
[C---:B------:R-:W-:Y:S02]  /*02c0*/  IADD3 R0, P0, PT, R18.reuse, R19, RZ ;  /* 0x0000001312007210 */ /* 0x040fe40007f1e0ff */
[----:B------:R-:W-:Y:S01]  /*02d0*/  IADD3 R18, PT, PT, R18, UR6, R19 ;  /* 0x0000000612127c10 */ /* 0x000fe2000fffe013 */
[----:B------:R-:W0:Y:S01]  /*02e0*/  LDC.64 R20, c[0x0][0x390] ;  /* 0x0000e400ff147b82 */ /* 0x000e220000000a00 */
[----:B------:R-:W-:Y:S02]  /*02f0*/  LEA.HI.X.SX32 R3, R19, RZ, 0x1, P0 ;  /* 0x000000ff13037211 */ /* 0x000fe400000f0eff */
[----:B---3--:R-:W-:-:S04]  /*0300*/  LEA R12, P0, R0, UR4, 0x3 ;  /* 0x00000004000c7c11 */ /* 0x008fc8000f8018ff */
[----:B------:R-:W-:Y:S01]  /*0310*/  LEA.HI.X R13, R0, UR5, R3, 0x3, P0 ;  /* 0x00000005000d7c11 */ /* 0x000fe200080f1c03 */
[----:B-1----:R-:W-:-:S04]  /*0320*/  IMAD.WIDE R4, R18, 0x8, R4 ;  /* 0x0000000812047825 */ /* 0x002fc800078e0204 */
[----:B------:R-:W2:Y:S04]  /*0330*/  LDG.E.64 R2, desc[UR36][R12.64+0x8] ;  /* 0x000008240c027981 */ /* 0x000ea8000c1e1b00 */
[----:B------:R-:W3:Y:S01]  /*0340*/  LDG.E.64 R6, desc[UR36][R4.64] ;  /* 0x0000002404067981 */ /* 0x000ee2000c1e1b00 */
[----:B----4-:R-:W-:-:S03]  /*0350*/  IMAD.WIDE R10, R18, 0x8, R10 ;  /* 0x00000008120a7825 */ /* 0x010fc600078e020a */
[----:B------:R-:W4:Y:S04]  /*0360*/  LDG.E.64 R8, desc[UR36][R4.64+0x10] ;  /* 0x0000102404087981 */ /* 0x000f28000c1e1b00 */
[----:B------:R-:W4:Y:S01]  /*0370*/  LDG.E.64 R10, desc[UR36][R10.64+0x8] ;  /* 0x000008240a0a7981 */ /* 0x000f22000c1e1b00 */
[----:B0-----:R-:W-:Y:S01]  /*0380*/  IMAD.WIDE R18, R18, 0x8, R20 ;  /* 0x0000000812127825 */ /* 0x001fe200078e0214 */
[----:B--2---:R-:W-:-:S08]  /*0390*/  DADD R2, R2, R16 ;  /* 0x0000000002027229 */ /* 0x004fd00000000010 */
[----:B---3--:R-:W-:Y:S02]  /*03a0*/  DADD R2, R2, R6 ;  /* 0x0000000002027229 */ /* 0x008fe40000000006 */
[----:B-----5:R-:W-:-:S06]  /*03b0*/  DMUL R6, R14, R14 ;  /* 0x0000000e0e067228 */ /* 0x020fcc0000000000 */
[----:B----4-:R-:W-:-:S08]  /*03c0*/  DADD R2, R2, R8 ;  /* 0x0000000002027229 */ /* 0x010fd00000000008 */
[----:B------:R-:W-:-:S08]  /*03d0*/  DFMA R2, R6, R10, R2 ;  /* 0x0000000a0602722b */ /* 0x000fd00000000002 */
[----:B------:R-:W-:-:S07]  /*03e0*/  DMUL R2, R2, 0.25 ;  /* 0x3fd0000002027828 */ /* 0x000fce0000000000 */
[----:B------:R-:W-:Y:S01]  /*03f0*/  STG.E.64 desc[UR36][R18.64+0x8], R2 ;  /* 0x0000080212007986 */ /* 0x000fe2000c101b24 */
[----:B------:R-:W-:Y:S05]  /*0400*/  EXIT ;  /* 0x000000000000794d */ /* 0x000fea0003800000 */
.L_x_4:
[----:B------:R-:W-:-:S06]  /*0410*/  UIADD3 UR4, UPT, UPT, UR38, -0x1, URZ ;  /* 0xffffffff26047890 */ /* 0x000fcc000fffe0ff */
[----:B------:R-:W-:-:S13]  /*0420*/  ISETP.GE.OR P0, PT, R8, UR4, P0 ;  /* 0x0000000408007c0c */ /* 0x000fda0008706670 */
[----:B------:R-:W-:Y:S05]  /*0430*/  @P0 EXIT ;  /* 0x000000000000094d */ /* 0x000fea0003800000 */
[----:B------:R-:W0:Y:S01]  /*0440*/  LDCU.64 UR4, c[0x0][0x380] ;  /* 0x00007000ff0477ac */ /* 0x000e220008000a00 */
[----:B------:R-:W-:-:S05]  /*0450*/  IMAD R23, R8, UR39, RZ ;  /* 0x0000002708177c24 */ /* 0x000fca000f8e02ff */
[----:B------:R-:W-:-:S04]  /*0460*/  IADD3 R16, P0, PT, R18, R23, RZ ;  /* 0x0000001712107210 */ /* 0x000fc80007f1e0ff */
[----:B------:R-:W-:Y:S01]  /*0470*/  LEA.HI.X.SX32 R3, R23, RZ, 0x1, P0 ;  /* 0x000000ff17037211 */ /* 0x000fe200000f0eff */
[----:B------:R-:W-:-:S03]  /*0480*/  IMAD.SHL.U32 R17, R16, 0x8, RZ ;  /* 0x0000000810117824 */ /* 0x000fc600078e00ff */
[----:B------:R-:W-:Y:S02]  /*0490*/  SHF.L.U64.HI R16, R16, 0x3, R3 ;  /* 0x0000000310107819 */ /* 0x000fe40000010203 */
[----:B0-----:R-:W-:-:S04]  /*04a0*/  IADD3 R10, P0, PT, R17, UR4, RZ ;  /* 0x00000004110a7c10 */ /* 0x001fc8000ff1e0ff */
[----:B------:R-:W-:Y:S02]  /*04b0*/  IADD3.X R11, PT, PT, R16, UR5, RZ, P0, !PT ;  /* 0x00000005100b7c10 */ /* 0x000fe400087fe4ff */
[----:B------:R-:W-:Y:S01]  /*04c0*/  MOV R2, 0x0 ;  /* 0x0000000000027802 */ /* 0x000fe20000000f00 */
[----:B------:R0:W-:Y:S01]  /*04d0*/  STL.64 [R1], R8 ;  /* 0x0000000801007387 */ /* 0x0001e20000100a00 */
[----:B------:R-:W1:Y:S03]  /*04e0*/  LDCU.64 UR4, c[0x4][0x8] ;  /* 0x01000100ff0477ac */ /* 0x000e660008000a00 */
[----:B------:R-:W2:Y:S01]  /*04f0*/  LDG.E.64 R10, desc[UR36][R10.64+0x8] ;  /* 0x000008240a0a7981 */ /* 0x000ea2000c1e1b00 */
[----:B------:R-:W3:Y:S01]  /*0500*/  LDC.64 R2, c[0x4][R2] ;  /* 0x0100000002027b82 */ /* 0x000ee20000000a00 */
[----:B-1----:R-:W-:Y:S02]  /*0510*/  IMAD.U32 R4, RZ, RZ, UR4 ;  /* 0x00000004ff047e24 */ /* 0x002fe4000f8e00ff */
[----:B------:R-:W-:Y:S01]  /*0520*/  IMAD.U32 R5, RZ, RZ, UR5 ;  /* 0x00000005ff057e24 */ /* 0x000fe2000f8e00ff */
[----:B--23--:R0:W-:Y:S06]  /*0530*/  STL.64 [R1+0x8], R10 ;  /* 0x0000080a01007387 */ /* 0x00c1ec0000100a00 */
[----:B------:R-:W-:-:S07]  /*0540*/  LEPC R20, `(.L_x_6) ;  /* 0x000000001014794e */ /* 0x000fce0000000000 */
[----:B0-----:R-:W-:Y:S05]  /*0550*/  CALL.ABS.NOINC R2 ;  /* 0x0000000002007343 */ /* 0x001fea0003c00000 */
.L_x_6:
[----:B------:R-:W0:Y:S01]  /*0560*/  LDC R0, c[0x0][0x3a0] ;  /* 0x0000e800ff007b82 */ /* 0x000e220000000800 */
[----:B------:R-:W1:Y:S01]  /*0570*/  LDCU.64 UR4, c[0x0][0x380] ;  /* 0x00007000ff0477ac */ /* 0x000e620008000a00 */
[----:B------:R-:W-:-:S06]  /*0580*/  IMAD.IADD R23, R18, 0x1, R23 ;  /* 0x0000000112177824 */ /* 0x000fcc00078e0217 */
[----:B------:R-:W2:Y:S01]  /*0590*/  LDC.64 R2, c[0x0][0x380] ;  /* 0x0000e000ff027b82 */ /* 0x000ea20000000a00 */
[----:B0-----:R-:W-:-:S04]  /*05a0*/  IMAD R19, R19, R0, RZ ;  /* 0x0000000013137224 */ /* 0x001fc800078e02ff */
        /* <DEDUP_REMOVED lines=9> */
[----:B------:R-:W0:Y:S01]  /*0640*/  LDCU.128 UR4, c[0x0][0x390] ;  /* 0x00007200ff0477ac */ /* 0x000e220008000c00 */
[----:B--2---:R-:W-:Y:S01]  /*0650*/  IMAD.WIDE R2, R23, 0x8, R2 ;  /* 0x0000000817027825 */ /* 0x004fe200078e0202 */
[----:B------:R-:W1:Y:S01]  /*0660*/  LDC.64 R18, c[0x0][0x3a8] ;  /* 0x0000ea00ff127b82 */ /* 0x000e620000000a00 */
[----:B------:R-:W2:Y:S04]  /*0670*/  LDG.E.64 R6, desc[UR36][R6.64+0x8] ;  /* 0x0000082406067981 */ /* 0x000ea8000c1e1b00 */
[----:B------:R-:W2:Y:S04]  /*0680*/  LDG.E.64 R4, desc[UR36][R14.64+0x8] ;  /* 0x000008240e047981 */ /* 0x000ea8000c1e1b00 */
[----:B------:R-:W3:Y:S04]  /*0690*/  LDG.E.64 R8, desc[UR36][R2.64] ;  /* 0x0000002402087981 */ /* 0x000ee8000c1e1b00 */
[----:B------:R-:W4:Y:S01]  /*06a0*/  LDG.E.64 R10, desc[UR36][R2.64+0x10] ;  /* 0x00001024020a7981 */ /* 0x000f22000c1e1b00 */
[----:B0-----:R-:W-:-:S04]  /*06b0*/  IADD3 R12, P0, PT, R17, UR6, RZ ;  /* 0x00000006110c7c10 */ /* 0x001fc8000ff1e0ff */
[----:B------:R-:W-:-:S06]  /*06c0*/  IADD3.X R13, PT, PT, R16, UR7, RZ, P0, !PT ;  /* 0x00000007100d7c10 */ /* 0x000fcc00087fe4ff */
[----:B------:R-:W5:Y:S01]  /*06d0*/  LDG.E.64 R12, desc[UR36][R12.64+0x8] ;  /* 0x000008240c0c7981 */ /* 0x000f62000c1e1b00 */
[----:B-1----:R-:W-:Y:S02]  /*06e0*/  DMUL R18, R18, R18 ;  /* 0x0000001212127228 */ /* 0x002fe40000000000 */
[----:B--2---:R-:W-:-:S08]  /*06f0*/  DADD R4, R4, R6 ;  /* 0x0000000004047229 */ /* 0x004fd00000000006 */
[----:B---3--:R-:W-:-:S08]  /*0700*/  DADD R4, R4, R8 ;  /* 0x0000000004047229 */ /* 0x008fd00000000008 */
[----:B----4-:R-:W-:Y:S01]  /*0710*/  DADD R4, R4, R10 ;  /* 0x0000000004047229 */ /* 0x010fe2000000000a */
[----:B------:R-:W-:-:S07]  /*0720*/  IADD3 R6, P0, PT, R17, UR4, RZ ;  /* 0x0000000411067c10 */ /* 0x000fce000ff1e0ff */
[----:B-----5:R-:W-:Y:S01]  /*0730*/  DFMA R4, R18, R12, R4 ;  /* 0x0000000c1204722b */ /* 0x020fe20000000004 */
[----:B------:R-:W-:-:S07]  /*0740*/  IADD3.X R7, PT, PT, R16, UR5, RZ, P0, !PT ;  /* 0x0000000510077c10 */ /* 0x000fce00087fe4ff */
[----:B------:R-:W-:-:S07]  /*0750*/  DMUL R4, R4, 0.25 ;  /* 0x3fd0000004047828 */ /* 0x000fce0000000000 */
[----:B------:R-:W-:Y:S01]  /*0760*/  STG.E.64 desc[UR36][R6.64+0x8], R4 ;  /* 0x0000080406007986 */ /* 0x000fe2000c101b24 */
[----:B------:R-:W-:Y:S05]  /*0770*/  EXIT ;  /* 0x000000000000794d */ /* 0x000fea0003800000 */
.L_x_7:
        /* <DEDUP_REMOVED lines=16> */
.L_x_9:


//--------------------- .nv.global.init           --------------------------
	.section	.nv.global.init,"aw",@progbits
.nv.global.init:
	.type		$str,@object
	.size		$str,($str$1 - $str)
$str:
        /*0000*/ 	.byte	0x6a, 0x61, 0x63, 0x20, 0x30, 0x20, 0x69, 0x6e, 0x70, 0x75, 0x74, 0x20, 0x2d, 0x20, 0x25, 0x69
        /*0010*/ 	.byte	0x2c, 0x25, 0x69, 0x3a, 0x20, 0x25, 0x66, 0x0a, 0x00
	.type		$str$1,@object
	.size		$str$1,(.L_1 - $str$1)
$str$1:
        /*0019*/ 	.byte	0x69, 0x6e, 0x70, 0x75, 0x74, 0x20, 0x6a, 0x61, 0x63, 0x20, 0x31, 0x20, 0x2d, 0x20, 0x25, 0x69
        /*0029*/ 	.byte	0x2c, 0x25, 0x69, 0x3a, 0x20, 0x25, 0x66, 0x0a, 0x00
.L_1:


//--------------------- .nv.shared.reserved.0     --------------------------
	.section	.nv.shared.reserved.0,"aw",@nobits
	.weak		__nv_reservedSMEM_offset_0_alias
	.size		__nv_reservedSMEM_offset_0_alias, 0, 64
	.other		__nv_reservedSMEM_offset_0_alias,@"STO_CUDA_RESERVED_SHARED STV_DEFAULT"
__nv_reservedSMEM_offset_0_alias:
	.zero		0
	.zero		64


//--------------------- .nv.constant0._Z10jacobian_1PdS_S_S_iid --------------------------
	.section	.nv.constant0._Z10jacobian_1PdS_S_S_iid,"a",@progbits
	.sectionflags	@""
	.align	4
.nv.constant0._Z10jacobian_1PdS_S_S_iid:
	.zero		944


//--------------------- .nv.constant0._Z10jacobian_0PdS_S_S_iid --------------------------
	.section	.nv.constant0._Z10jacobian_0PdS_S_S_iid,"a",@progbits
	.sectionflags	@""
	.align	4
.nv.constant0._Z10jacobian_0PdS_S_S_iid:
	.zero		944


//--------------------- SYMBOLS --------------------------

	.type		.nv.reservedSmem.offset0,@object
	.size		.nv.reservedSmem.offset0,0x4
	.type		vprintf,@function
